//
// Generated by NVIDIA NVVM Compiler
//
// Compiler Build ID: CL-36424714
// Cuda compilation tools, release 13.0, V13.0.88
// Based on NVVM 20.0.0
//

.version 9.0
.target sm_100
.address_size 64

	// .globl	_Z12matMulKernelPKfS0_Pfiii

.visible .entry _Z12matMulKernelPKfS0_Pfiii(
	.param .u64 .ptr .align 1 _Z12matMulKernelPKfS0_Pfiii_param_0,
	.param .u64 .ptr .align 1 _Z12matMulKernelPKfS0_Pfiii_param_1,
	.param .u64 .ptr .align 1 _Z12matMulKernelPKfS0_Pfiii_param_2,
	.param .u32 _Z12matMulKernelPKfS0_Pfiii_param_3,
	.param .u32 _Z12matMulKernelPKfS0_Pfiii_param_4,
	.param .u32 _Z12matMulKernelPKfS0_Pfiii_param_5
)
{
	.reg .pred 	%p<13>;
	.reg .b32 	%r<41>;
	.reg .b32 	%f<68>;
	.reg .b64 	%rd<53>;

	ld.param.u64 	%rd7, [_Z12matMulKernelPKfS0_Pfiii_param_0];
	ld.param.u64 	%rd8, [_Z12matMulKernelPKfS0_Pfiii_param_1];
	ld.param.u64 	%rd6, [_Z12matMulKernelPKfS0_Pfiii_param_2];
	ld.param.u32 	%r20, [_Z12matMulKernelPKfS0_Pfiii_param_3];
	ld.param.u32 	%r18, [_Z12matMulKernelPKfS0_Pfiii_param_4];
	ld.param.u32 	%r19, [_Z12matMulKernelPKfS0_Pfiii_param_5];
	cvta.to.global.u64 	%rd1, %rd8;
	cvta.to.global.u64 	%rd2, %rd7;
	mov.u32 	%r21, %ctaid.y;
	mov.u32 	%r22, %ntid.y;
	mov.u32 	%r23, %tid.y;
	mad.lo.s32 	%r1, %r21, %r22, %r23;
	mov.u32 	%r24, %ctaid.x;
	mov.u32 	%r25, %ntid.x;
	mov.u32 	%r26, %tid.x;
	mad.lo.s32 	%r2, %r24, %r25, %r26;
	setp.ge.s32 	%p1, %r1, %r20;
	setp.ge.s32 	%p2, %r2, %r19;
	or.pred  	%p3, %p1, %p2;
	@%p3 bra 	$L__BB0_14;
	setp.lt.s32 	%p4, %r18, 1;
	mov.f32 	%f67, 0f00000000;
	@%p4 bra 	$L__BB0_13;
	mul.lo.s32 	%r3, %r18, %r1;
	and.b32  	%r4, %r18, 7;
	setp.lt.u32 	%p5, %r18, 8;
	mov.f32 	%f67, 0f00000000;
	mov.b32 	%r39, 0;
	@%p5 bra 	$L__BB0_5;
	and.b32  	%r39, %r18, 2147483640;
	neg.s32 	%r37, %r39;
	shl.b32 	%r7, %r19, 3;
	mul.wide.u32 	%rd9, %r3, 4;
	add.s64 	%rd10, %rd9, %rd2;
	add.s64 	%rd52, %rd10, 16;
	mov.f32 	%f67, 0f00000000;
	mul.wide.s32 	%rd13, %r19, 4;
	mov.u32 	%r36, %r2;
$L__BB0_4:
	.pragma "nounroll";
	ld.global.f32 	%f17, [%rd52+-16];
	mul.wide.s32 	%rd11, %r36, 4;
	add.s64 	%rd12, %rd1, %rd11;
	ld.global.f32 	%f18, [%rd12];
	fma.rn.f32 	%f19, %f17, %f18, %f67;
	ld.global.f32 	%f20, [%rd52+-12];
	add.s64 	%rd14, %rd12, %rd13;
	ld.global.f32 	%f21, [%rd14];
	fma.rn.f32 	%f22, %f20, %f21, %f19;
	ld.global.f32 	%f23, [%rd52+-8];
	add.s64 	%rd15, %rd14, %rd13;
	ld.global.f32 	%f24, [%rd15];
	fma.rn.f32 	%f25, %f23, %f24, %f22;
	ld.global.f32 	%f26, [%rd52+-4];
	add.s64 	%rd16, %rd15, %rd13;
	ld.global.f32 	%f27, [%rd16];
	fma.rn.f32 	%f28, %f26, %f27, %f25;
	ld.global.f32 	%f29, [%rd52];
	add.s64 	%rd17, %rd16, %rd13;
	ld.global.f32 	%f30, [%rd17];
	fma.rn.f32 	%f31, %f29, %f30, %f28;
	ld.global.f32 	%f32, [%rd52+4];
	add.s64 	%rd18, %rd17, %rd13;
	ld.global.f32 	%f33, [%rd18];
	fma.rn.f32 	%f34, %f32, %f33, %f31;
	ld.global.f32 	%f35, [%rd52+8];
	add.s64 	%rd19, %rd18, %rd13;
	ld.global.f32 	%f36, [%rd19];
	fma.rn.f32 	%f37, %f35, %f36, %f34;
	ld.global.f32 	%f38, [%rd52+12];
	add.s64 	%rd20, %rd19, %rd13;
	ld.global.f32 	%f39, [%rd20];
	fma.rn.f32 	%f67, %f38, %f39, %f37;
	add.s32 	%r37, %r37, 8;
	add.s32 	%r36, %r36, %r7;
	add.s64 	%rd52, %rd52, 32;
	setp.ne.s32 	%p6, %r37, 0;
	@%p6 bra 	$L__BB0_4;
$L__BB0_5:
	setp.eq.s32 	%p7, %r4, 0;
	@%p7 bra 	$L__BB0_13;
	and.b32  	%r13, %r18, 3;
	setp.lt.u32 	%p8, %r4, 4;
	@%p8 bra 	$L__BB0_8;
	add.s32 	%r28, %r39, %r3;
	mul.wide.u32 	%rd21, %r28, 4;
	add.s64 	%rd22, %rd2, %rd21;
	ld.global.f32 	%f41, [%rd22];
	mad.lo.s32 	%r29, %r39, %r19, %r2;
	mul.wide.s32 	%rd23, %r29, 4;
	add.s64 	%rd24, %rd1, %rd23;
	ld.global.f32 	%f42, [%rd24];
	fma.rn.f32 	%f43, %f41, %f42, %f67;
	cvt.u64.u32 	%rd25, %r3;
	cvt.u64.u32 	%rd26, %r39;
	add.s64 	%rd27, %rd26, %rd25;
	shl.b64 	%rd28, %rd27, 2;
	add.s64 	%rd29, %rd2, %rd28;
	ld.global.f32 	%f44, [%rd29+4];
	mul.wide.s32 	%rd30, %r19, 4;
	add.s64 	%rd31, %rd24, %rd30;
	ld.global.f32 	%f45, [%rd31];
	fma.rn.f32 	%f46, %f44, %f45, %f43;
	ld.global.f32 	%f47, [%rd29+8];
	add.s64 	%rd32, %rd31, %rd30;
	ld.global.f32 	%f48, [%rd32];
	fma.rn.f32 	%f49, %f47, %f48, %f46;
	ld.global.f32 	%f50, [%rd29+12];
	add.s64 	%rd33, %rd32, %rd30;
	ld.global.f32 	%f51, [%rd33];
	fma.rn.f32 	%f67, %f50, %f51, %f49;
	add.s32 	%r39, %r39, 4;
$L__BB0_8:
	setp.eq.s32 	%p9, %r13, 0;
	@%p9 bra 	$L__BB0_13;
	setp.eq.s32 	%p10, %r13, 1;
	@%p10 bra 	$L__BB0_11;
	add.s32 	%r30, %r39, %r3;
	mul.wide.u32 	%rd34, %r30, 4;
	add.s64 	%rd35, %rd2, %rd34;
	ld.global.f32 	%f53, [%rd35];
	mad.lo.s32 	%r31, %r39, %r19, %r2;
	mul.wide.s32 	%rd36, %r31, 4;
	add.s64 	%rd37, %rd1, %rd36;
	ld.global.f32 	%f54, [%rd37];
	fma.rn.f32 	%f55, %f53, %f54, %f67;
	cvt.u64.u32 	%rd38, %r3;
	cvt.u64.u32 	%rd39, %r39;
	add.s64 	%rd40, %rd39, %rd38;
	shl.b64 	%rd41, %rd40, 2;
	add.s64 	%rd42, %rd2, %rd41;
	ld.global.f32 	%f56, [%rd42+4];
	mul.wide.s32 	%rd43, %r19, 4;
	add.s64 	%rd44, %rd37, %rd43;
	ld.global.f32 	%f57, [%rd44];
	fma.rn.f32 	%f67, %f56, %f57, %f55;
	add.s32 	%r39, %r39, 2;
$L__BB0_11:
	and.b32  	%r32, %r18, 1;
	setp.eq.b32 	%p11, %r32, 1;
	not.pred 	%p12, %p11;
	@%p12 bra 	$L__BB0_13;
	add.s32 	%r33, %r39, %r3;
	mul.wide.u32 	%rd45, %r33, 4;
	add.s64 	%rd46, %rd2, %rd45;
	ld.global.f32 	%f58, [%rd46];
	mad.lo.s32 	%r34, %r39, %r19, %r2;
	mul.wide.s32 	%rd47, %r34, 4;
	add.s64 	%rd48, %rd1, %rd47;
	ld.global.f32 	%f59, [%rd48];
	fma.rn.f32 	%f67, %f58, %f59, %f67;
$L__BB0_13:
	mad.lo.s32 	%r35, %r19, %r1, %r2;
	cvta.to.global.u64 	%rd49, %rd6;
	mul.wide.s32 	%rd50, %r35, 4;
	add.s64 	%rd51, %rd49, %rd50;
	st.global.f32 	[%rd51], %f67;
$L__BB0_14:
	ret;

}


// ===== COMPILED SASS (sm_100) =====

	.target	sm_100

	.elftype	@"ET_EXEC"


//--------------------- .note.nv.tkinfo           --------------------------
	.section	.note.nv.tkinfo,"",@"SHT_NOTE"
	.sectionflags	@"SHF_NOTE_NV_TKINFO"
	.tkinfo
        /*0018*/ 	.word	0x00000002
        /*0030*/ 	.string	""
        /*0030*/ 	.string	"ptxas"
        /*0030*/ 	.string	"Cuda compilation tools, release 13.0, V13.0.88"
        /*0030*/ 	.string	"Build cuda_13.0.r13.0/compiler.36424714_0"
        /*0030*/ 	.string	"-arch sm_100 -m 64 "



//--------------------- .note.nv.cuinfo           --------------------------
	.section	.note.nv.cuinfo,"",@"SHT_NOTE"
	.sectionflags	@"SHF_NOTE_NV_CUINFO"
        /*0018*/ 	.short	0x0002
        /*001a*/ 	.short	0x0064
        /*001c*/ 	.short	0x0082
	.zero		2


//--------------------- .nv.info                  --------------------------
	.section	.nv.info,"",@"SHT_CUDA_INFO"
	.align	4


	//----- nvinfo : EIATTR_REGCOUNT
	.align		4
        /*0000*/ 	.byte	0x04, 0x2f
        /*0002*/ 	.short	(.L_1 - .L_0)
	.align		4
.L_0:
        /*0004*/ 	.word	index@(_Z12matMulKernelPKfS0_Pfiii)
        /*0008*/ 	.word	0x00000020


	//----- nvinfo : EIATTR_FRAME_SIZE
	.align		4
.L_1:
        /*000c*/ 	.byte	0x04, 0x11
        /*000e*/ 	.short	(.L_3 - .L_2)
	.align		4
.L_2:
        /*0010*/ 	.word	index@(_Z12matMulKernelPKfS0_Pfiii)
        /*0014*/ 	.word	0x00000000


	//----- nvinfo : EIATTR_MIN_STACK_SIZE
	.align		4
.L_3:
        /*0018*/ 	.byte	0x04, 0x12
        /*001a*/ 	.short	(.L_5 - .L_4)
	.align		4
.L_4:
        /*001c*/ 	.word	index@(_Z12matMulKernelPKfS0_Pfiii)
        /*0020*/ 	.word	0x00000000
.L_5:


//--------------------- .nv.compat                --------------------------
	.section	.nv.compat,"",@"SHT_CUDA_COMPAT_INFO"
	.align	4
        /*0000*/ 	.byte	0x02, 0x09, 0x00, 0x00, 0x02, 0x02, 0x01, 0x00, 0x02, 0x05, 0x05, 0x00, 0x03, 0x07, 0x01, 0x01
        /*0010*/ 	.byte	0x02, 0x03, 0x00, 0x00, 0x02, 0x06, 0x01, 0x00, 0x04, 0x0b, 0x08, 0x00, 0x09, 0x00, 0x00, 0x00
        /*0020*/ 	.byte	0x00, 0x00, 0x00, 0x00


//--------------------- .nv.info._Z12matMulKernelPKfS0_Pfiii --------------------------
	.section	.nv.info._Z12matMulKernelPKfS0_Pfiii,"",@"SHT_CUDA_INFO"
	.sectionflags	@""
	.align	4


	//----- nvinfo : EIATTR_CUDA_API_VERSION
	.align		4
        /*0000*/ 	.byte	0x04, 0x37
        /*0002*/ 	.short	(.L_7 - .L_6)
.L_6:
        /*0004*/ 	.word	0x00000082


	//----- nvinfo : EIATTR_KPARAM_INFO
	.align		4
.L_7:
        /*0008*/ 	.byte	0x04, 0x17
        /*000a*/ 	.short	(.L_9 - .L_8)
.L_8:
        /*000c*/ 	.word	0x00000000
        /*0010*/ 	.short	0x0005
        /*0012*/ 	.short	0x0020
        /*0014*/ 	.byte	0x00, 0xf0, 0x11, 0x00


	//----- nvinfo : EIATTR_KPARAM_INFO
	.align		4
.L_9:
        /*0018*/ 	.byte	0x04, 0x17
        /*001a*/ 	.short	(.L_11 - .L_10)
.L_10:
        /*001c*/ 	.word	0x00000000
        /*0020*/ 	.short	0x0004
        /*0022*/ 	.short	0x001c
        /*0024*/ 	.byte	0x00, 0xf0, 0x11, 0x00


	//----- nvinfo : EIATTR_KPARAM_INFO
	.align		4
.L_11:
        /*0028*/ 	.byte	0x04, 0x17
        /*002a*/ 	.short	(.L_13 - .L_12)
.L_12:
        /*002c*/ 	.word	0x00000000
        /*0030*/ 	.short	0x0003
        /*0032*/ 	.short	0x0018
        /*0034*/ 	.byte	0x00, 0xf0, 0x11, 0x00


	//----- nvinfo : EIATTR_KPARAM_INFO
	.align		4
.L_13:
        /*0038*/ 	.byte	0x04, 0x17
        /*003a*/ 	.short	(.L_15 - .L_14)
.L_14:
        /*003c*/ 	.word	0x00000000
        /*0040*/ 	.short	0x0002
        /*0042*/ 	.short	0x0010
        /*0044*/ 	.byte	0x00, 0xf5, 0x21, 0x00


	//----- nvinfo : EIATTR_KPARAM_INFO
	.align		4
.L_15:
        /*0048*/ 	.byte	0x04, 0x17
        /*004a*/ 	.short	(.L_17 - .L_16)
.L_16:
        /*004c*/ 	.word	0x00000000
        /*0050*/ 	.short	0x0001
        /*0052*/ 	.short	0x0008
        /*0054*/ 	.byte	0x00, 0xf5, 0x21, 0x00


	//----- nvinfo : EIATTR_KPARAM_INFO
	.align		4
.L_17:
        /*0058*/ 	.byte	0x04, 0x17
        /*005a*/ 	.short	(.L_19 - .L_18)
.L_18:
        /*005c*/ 	.word	0x00000000
        /*0060*/ 	.short	0x0000
        /*0062*/ 	.short	0x0000
        /*0064*/ 	.byte	0x00, 0xf5, 0x21, 0x00


	//----- nvinfo : EIATTR_SPARSE_MMA_MASK
	.align		4
.L_19:
        /*0068*/ 	.byte	0x03, 0x50
        /*006a*/ 	.short	0x0000


	//----- nvinfo : EIATTR_MAXREG_COUNT
	.align		4
        /*006c*/ 	.byte	0x03, 0x1b
        /*006e*/ 	.short	0x00ff


	//----- nvinfo : EIATTR_MERCURY_ISA_VERSION
	.align		4
        /*0070*/ 	.byte	0x03, 0x5f
        /*0072*/ 	.short	0x0101


	//----- nvinfo : EIATTR_VRC_CTA_INIT_COUNT
	.align		4
        /*0074*/ 	.byte	0x02, 0x4a
	.zero		1
	.zero		1


	//----- nvinfo : EIATTR_EXIT_INSTR_OFFSETS
	.align		4
        /*0078*/ 	.byte	0x04, 0x1c
        /*007a*/ 	.short	(.L_21 - .L_20)


	//   ....[0]....
.L_20:
        /*007c*/ 	.word	0x000000d0


	//   ....[1]....
        /*0080*/ 	.word	0x000008f0


	//----- nvinfo : EIATTR_CBANK_PARAM_SIZE
	.align		4
.L_21:
        /*0084*/ 	.byte	0x03, 0x19
        /*0086*/ 	.short	0x0024


	//----- nvinfo : EIATTR_PARAM_CBANK
	.align		4
        /*0088*/ 	.byte	0x04, 0x0a
        /*008a*/ 	.short	(.L_23 - .L_22)
	.align		4
.L_22:
        /*008c*/ 	.word	index@(.nv.constant0._Z12matMulKernelPKfS0_Pfiii)
        /*0090*/ 	.short	0x0380
        /*0092*/ 	.short	0x0024


	//----- nvinfo : EIATTR_SW_WAR
	.align		4
.L_23:
        /*0094*/ 	.byte	0x04, 0x36
        /*0096*/ 	.short	(.L_25 - .L_24)
.L_24:
        /*0098*/ 	.word	0x00000008
.L_25:


//--------------------- .nv.callgraph             --------------------------
	.section	.nv.callgraph,"",@"SHT_CUDA_CALLGRAPH"
	.align	4
	.sectionentsize	8
	.align		4
        /*0000*/ 	.word	0x00000000
	.align		4
        /*0004*/ 	.word	0xffffffff
	.align		4
        /*0008*/ 	.word	0x00000000
	.align		4
        /*000c*/ 	.word	0xfffffffe
	.align		4
        /*0010*/ 	.word	0x00000000
	.align		4
        /*0014*/ 	.word	0xfffffffd
	.align		4
        /*0018*/ 	.word	0x00000000
	.align		4
        /*001c*/ 	.word	0xfffffffc


//--------------------- .text._Z12matMulKernelPKfS0_Pfiii --------------------------
	.section	.text._Z12matMulKernelPKfS0_Pfiii,"ax",@progbits
	.align	128
        .global         _Z12matMulKernelPKfS0_Pfiii
        .type           _Z12matMulKernelPKfS0_Pfiii,@function
        .size           _Z12matMulKernelPKfS0_Pfiii,(.L_x_5 - _Z12matMulKernelPKfS0_Pfiii)
        .other          _Z12matMulKernelPKfS0_Pfiii,@"STO_CUDA_ENTRY STV_DEFAULT"
_Z12matMulKernelPKfS0_Pfiii:
.text._Z12matMulKernelPKfS0_Pfiii:
[----:B------:R-:W-:Y:S01]  /*0000*/  LDC R1, c[0x0][0x37c] ;  /* 0x0000df00ff017b82 */ /* 0x000fe20000000800 */
[----:B------:R-:W0:Y:S07]  /*0010*/  S2R R5, SR_TID.X ;  /* 0x0000000000057919 */ /* 0x000e2e0000002100 */
[----:B------:R-:W1:Y:S01]  /*0020*/  LDC R16, c[0x0][0x364] ;  /* 0x0000d900ff107b82 */ /* 0x000e620000000800 */
[----:B------:R-:W2:Y:S01]  /*0030*/  LDCU UR6, c[0x0][0x398] ;  /* 0x00007300ff0677ac */ /* 0x000ea20008000800 */
[----:B------:R-:W1:Y:S06]  /*0040*/  S2R R3, SR_TID.Y ;  /* 0x0000000000037919 */ /* 0x000e6c0000002200 */
[----:B------:R-:W0:Y:S08]  /*0050*/  S2UR UR5, SR_CTAID.X ;  /* 0x00000000000579c3 */ /* 0x000e300000002500 */
[----:B------:R-:W0:Y:S08]  /*0060*/  LDC R0, c[0x0][0x360] ;  /* 0x0000d800ff007b82 */ /* 0x000e300000000800 */
[----:B------:R-:W1:Y:S08]  /*0070*/  S2UR UR4, SR_CTAID.Y ;  /* 0x00000000000479c3 */ /* 0x000e700000002600 */
[----:B------:R-:W3:Y:S01]  /*0080*/  LDC R17, c[0x0][0x3a0] ;  /* 0x0000e800ff117b82 */ /* 0x000ee20000000800 */
[----:B0-----:R-:W-:-:S02]  /*0090*/  IMAD R0, R0, UR5, R5 ;  /* 0x0000000500007c24 */ /* 0x001fc4000f8e0205 */
[----:B-1----:R-:W-:-:S03]  /*00a0*/  IMAD R16, R16, UR4, R3 ;  /* 0x0000000410107c24 */ /* 0x002fc6000f8e0203 */
[----:B---3--:R-:W-:-:S04]  /*00b0*/  ISETP.GE.AND P0, PT, R0, R17, PT ;  /* 0x000000110000720c */ /* 0x008fc80003f06270 */
[----:B--2---:R-:W-:-:S13]  /*00c0*/  ISETP.GE.OR P0, PT, R16, UR6, P0 ;  /* 0x0000000610007c0c */ /* 0x004fda0008706670 */
[----:B------:R-:W-:Y:S05]  /*00d0*/  @P0 EXIT ;  /* 0x000000000000094d */ /* 0x000fea0003800000 */
[----:B------:R-:W0:Y:S01]  /*00e0*/  LDC R19, c[0x0][0x39c] ;  /* 0x0000e700ff137b82 */ /* 0x000e220000000800 */
[----:B------:R-:W1:Y:S01]  /*00f0*/  LDCU.64 UR4, c[0x0][0x358] ;  /* 0x00006b00ff0477ac */ /* 0x000e620008000a00 */
[----:B------:R-:W-:Y:S01]  /*0100*/  HFMA2 R24, -RZ, RZ, 0, 0 ;  /* 0x00000000ff187431 */ /* 0x000fe200000001ff */
[----:B0-----:R-:W-:-:S13]  /*0110*/  ISETP.GE.AND P0, PT, R19, 0x1, PT ;  /* 0x000000011300780c */ /* 0x001fda0003f06270 */
[----:B-1----:R-:W-:Y:S05]  /*0120*/  @!P0 BRA `(.L_x_0) ;  /* 0x0000000400e08947 */ /* 0x002fea0003800000 */
[C---:B------:R-:W-:Y:S01]  /*0130*/  ISETP.GE.U32.AND P1, PT, R19.reuse, 0x8, PT ;  /* 0x000000081300780c */ /* 0x040fe20003f26070 */
[----:B------:R-:W-:Y:S01]  /*0140*/  IMAD R20, R16, R19, RZ ;  /* 0x0000001310147224 */ /* 0x000fe200078e02ff */
[----:B------:R-:W-:Y:S02]  /*0150*/  LOP3.LUT R27, R19, 0x7, RZ, 0xc0, !PT ;  /* 0x00000007131b7812 */ /* 0x000fe400078ec0ff */
[----:B------:R-:W-:Y:S02]  /*0160*/  MOV R24, RZ ;  /* 0x000000ff00187202 */ /* 0x000fe40000000f00 */
[----:B------:R-:W-:Y:S02]  /*0170*/  ISETP.NE.AND P0, PT, R27, RZ, PT ;  /* 0x000000ff1b00720c */ /* 0x000fe40003f05270 */
[----:B------:R-:W-:-:S05]  /*0180*/  MOV R21, RZ ;  /* 0x000000ff00157202 */ /* 0x000fca0000000f00 */
[----:B------:R-:W-:Y:S06]  /*0190*/  @!P1 BRA `(.L_x_1) ;  /* 0x0000000000c49947 */ /* 0x000fec0003800000 */
[----:B------:R-:W0:Y:S01]  /*01a0*/  LDC.64 R2, c[0x0][0x380] ;  /* 0x0000e000ff027b82 */ /* 0x000e220000000a00 */
[----:B------:R-:W-:Y:S02]  /*01b0*/  LOP3.LUT R21, R19, 0x7ffffff8, RZ, 0xc0, !PT ;  /* 0x7ffffff813157812 */ /* 0x000fe400078ec0ff */
[----:B------:R-:W-:Y:S02]  /*01c0*/  MOV R24, RZ ;  /* 0x000000ff00187202 */ /* 0x000fe40000000f00 */
[----:B------:R-:W-:Y:S02]  /*01d0*/  MOV R18, R0 ;  /* 0x0000000000127202 */ /* 0x000fe40000000f00 */
[----:B------:R-:W-:Y:S01]  /*01e0*/  IADD3 R22, PT, PT, -R21, RZ, RZ ;  /* 0x000000ff15167210 */ /* 0x000fe20007ffe1ff */
[----:B0-----:R-:W-:-:S03]  /*01f0*/  IMAD.WIDE.U32 R2, R20, 0x4, R2 ;  /* 0x0000000414027825 */ /* 0x001fc600078e0002 */
[----:B------:R-:W-:-:S04]  /*0200*/  IADD3 R4, P1, PT, R2, 0x10, RZ ;  /* 0x0000001002047810 */ /* 0x000fc80007f3e0ff */
[----:B------:R-:W-:-:S09]  /*0210*/  IADD3.X R5, PT, PT, RZ, R3, RZ, P1, !PT ;  /* 0x00000003ff057210 */ /* 0x000fd20000ffe4ff */
.L_x_2:
[----:B------:R-:W0:Y:S01]  /*0220*/  LDC.64 R14, c[0x0][0x388] ;  /* 0x0000e200ff0e7b82 */ /* 0x000e220000000a00 */
[----:B------:R-:W-:Y:S02]  /*0230*/  MOV R2, R4 ;  /* 0x0000000400027202 */ /* 0x000fe40000000f00 */
[----:B------:R-:W-:-:S05]  /*0240*/  MOV R3, R5 ;  /* 0x0000000500037202 */ /* 0x000fca0000000f00 */
[----:B------:R-:W2:Y:S04]  /*0250*/  LDG.E R25, desc[UR4][R2.64+-0x10] ;  /* 0xfffff00402197981 */ /* 0x000ea8000c1e1900 */
[----:B------:R-:W3:Y:S04]  /*0260*/  LDG.E R23, desc[UR4][R2.64+-0xc] ;  /* 0xfffff40402177981 */ /* 0x000ee8000c1e1900 */
[----:B------:R-:W4:Y:S04]  /*0270*/  LDG.E R29, desc[UR4][R2.64+-0x8] ;  /* 0xfffff804021d7981 */ /* 0x000f28000c1e1900 */
[----:B------:R-:W5:Y:S01]  /*0280*/  LDG.E R28, desc[UR4][R2.64+-0x4] ;  /* 0xfffffc04021c7981 */ /* 0x000f62000c1e1900 */
[----:B0-----:R-:W-:-:S05]  /*0290*/  IMAD.WIDE R14, R18, 0x4, R14 ;  /* 0x00000004120e7825 */ /* 0x001fca00078e020e */
[----:B------:R0:W2:Y:S01]  /*02a0*/  LDG.E R26, desc[UR4][R14.64] ;  /* 0x000000040e1a7981 */ /* 0x0000a2000c1e1900 */
[----:B------:R-:W-:-:S04]  /*02b0*/  IMAD.WIDE R12, R17, 0x4, R14 ;  /* 0x00000004110c7825 */ /* 0x000fc800078e020e */
[C---:B------:R-:W-:Y:S02]  /*02c0*/  IMAD.WIDE R4, R17.reuse, 0x4, R12 ;  /* 0x0000000411047825 */ /* 0x040fe400078e020c */
[----:B------:R-:W3:Y:S02]  /*02d0*/  LDG.E R12, desc[UR4][R12.64] ;  /* 0x000000040c0c7981 */ /* 0x000ee4000c1e1900 */
[C---:B------:R-:W-:Y:S02]  /*02e0*/  IMAD.WIDE R8, R17.reuse, 0x4, R4 ;  /* 0x0000000411087825 */ /* 0x040fe400078e0204 */
[----:B------:R-:W4:Y:S02]  /*02f0*/  LDG.E R4, desc[UR4][R4.64] ;  /* 0x0000000404047981 */ /* 0x000f24000c1e1900 */
[C---:B------:R-:W-:Y:S02]  /*0300*/  IMAD.WIDE R6, R17.reuse, 0x4, R8 ;  /* 0x0000000411067825 */ /* 0x040fe400078e0208 */
[----:B------:R-:W5:Y:S02]  /*0310*/  LDG.E R8, desc[UR4][R8.64] ;  /* 0x0000000408087981 */ /* 0x000f64000c1e1900 */
[----:B------:R-:W-:-:S02]  /*0320*/  IMAD.WIDE R10, R17, 0x4, R6 ;  /* 0x00000004110a7825 */ /* 0x000fc400078e0206 */
[----:B------:R-:W5:Y:S04]  /*0330*/  LDG.E R5, desc[UR4][R2.64] ;  /* 0x0000000402057981 */ /* 0x000f68000c1e1900 */
[----:B------:R-:W5:Y:S01]  /*0340*/  LDG.E R6, desc[UR4][R6.64] ;  /* 0x0000000406067981 */ /* 0x000f62000c1e1900 */
[----:B0-----:R-:W-:-:S03]  /*0350*/  IMAD.WIDE R14, R17, 0x4, R10 ;  /* 0x00000004110e7825 */ /* 0x001fc600078e020a */
[----:B------:R-:W5:Y:S04]  /*0360*/  LDG.E R10, desc[UR4][R10.64] ;  /* 0x000000040a0a7981 */ /* 0x000f68000c1e1900 */
[----:B------:R-:W5:Y:S04]  /*0370*/  LDG.E R13, desc[UR4][R14.64] ;  /* 0x000000040e0d7981 */ /* 0x000f68000c1e1900 */
[----:B------:R-:W5:Y:S04]  /*0380*/  LDG.E R7, desc[UR4][R2.64+0x4] ;  /* 0x0000040402077981 */ /* 0x000f68000c1e1900 */
[----:B------:R-:W5:Y:S01]  /*0390*/  LDG.E R9, desc[UR4][R2.64+0xc] ;  /* 0x00000c0402097981 */ /* 0x000f62000c1e1900 */
[----:B--2---:R-:W-:Y:S01]  /*03a0*/  FFMA R26, R25, R26, R24 ;  /* 0x0000001a191a7223 */ /* 0x004fe20000000018 */
[----:B------:R-:W-:-:S02]  /*03b0*/  IMAD.WIDE R24, R17, 0x4, R14 ;  /* 0x0000000411187825 */ /* 0x000fc400078e020e */
[----:B------:R-:W2:Y:S04]  /*03c0*/  LDG.E R14, desc[UR4][R2.64+0x8] ;  /* 0x00000804020e7981 */ /* 0x000ea8000c1e1900 */
[----:B------:R-:W2:Y:S01]  /*03d0*/  LDG.E R24, desc[UR4][R24.64] ;  /* 0x0000000418187981 */ /* 0x000ea2000c1e1900 */
[----:B---3--:R-:W-:Y:S01]  /*03e0*/  FFMA R12, R23, R12, R26 ;  /* 0x0000000c170c7223 */ /* 0x008fe2000000001a */
[----:B------:R-:W-:-:S03]  /*03f0*/  IADD3 R22, PT, PT, R22, 0x8, RZ ;  /* 0x0000000816167810 */ /* 0x000fc60007ffe0ff */
[----:B----4-:R-:W-:Y:S01]  /*0400*/  FFMA R29, R29, R4, R12 ;  /* 0x000000041d1d7223 */ /* 0x010fe2000000000c */
[----:B------:R-:W-:-:S03]  /*0410*/  ISETP.NE.AND P1, PT, R22, RZ, PT ;  /* 0x000000ff1600720c */ /* 0x000fc60003f25270 */
[----:B-----5:R-:W-:Y:S01]  /*0420*/  FFMA R8, R28, R8, R29 ;  /* 0x000000081c087223 */ /* 0x020fe2000000001d */
[----:B------:R-:W-:-:S03]  /*0430*/  IADD3 R4, P2, PT, R2, 0x20, RZ ;  /* 0x0000002002047810 */ /* 0x000fc60007f5e0ff */
[----:B------:R-:W-:Y:S01]  /*0440*/  FFMA R6, R5, R6, R8 ;  /* 0x0000000605067223 */ /* 0x000fe20000000008 */
[----:B------:R-:W-:Y:S02]  /*0450*/  IADD3.X R5, PT, PT, RZ, R3, RZ, P2, !PT ;  /* 0x00000003ff057210 */ /* 0x000fe400017fe4ff */
[----:B------:R-:W-:Y:S01]  /*0460*/  LEA R18, R17, R18, 0x3 ;  /* 0x0000001211127211 */ /* 0x000fe200078e18ff */
[----:B------:R-:W-:-:S04]  /*0470*/  FFMA R7, R7, R10, R6 ;  /* 0x0000000a07077223 */ /* 0x000fc80000000006 */
[----:B--2---:R-:W-:-:S04]  /*0480*/  FFMA R14, R14, R13, R7 ;  /* 0x0000000d0e0e7223 */ /* 0x004fc80000000007 */
[----:B------:R-:W-:Y:S01]  /*0490*/  FFMA R24, R9, R24, R14 ;  /* 0x0000001809187223 */ /* 0x000fe2000000000e */
[----:B------:R-:W-:Y:S06]  /*04a0*/  @P1 BRA `(.L_x_2) ;  /* 0xfffffffc005c1947 */ /* 0x000fec000383ffff */
.L_x_1:
[----:B------:R-:W-:Y:S05]  /*04b0*/  @!P0 BRA `(.L_x_0) ;  /* 0x0000000000fc8947 */ /* 0x000fea0003800000 */
[----:B------:R-:W-:Y:S02]  /*04c0*/  ISETP.GE.U32.AND P1, PT, R27, 0x4, PT ;  /* 0x000000041b00780c */ /* 0x000fe40003f26070 */
[----:B------:R-:W-:-:S04]  /*04d0*/  LOP3.LUT R14, R19, 0x3, RZ, 0xc0, !PT ;  /* 0x00000003130e7812 */ /* 0x000fc800078ec0ff */
[----:B------:R-:W-:-:S07]  /*04e0*/  ISETP.NE.AND P0, PT, R14, RZ, PT ;  /* 0x000000ff0e00720c */ /* 0x000fce0003f05270 */
[----:B------:R-:W-:Y:S06]  /*04f0*/  @!P1 BRA `(.L_x_3) ;  /* 0x00000000006c9947 */ /* 0x000fec0003800000 */
[----:B------:R-:W0:Y:S01]  /*0500*/  LDC.64 R4, c[0x0][0x388] ;  /* 0x0000e200ff047b82 */ /* 0x000e220000000a00 */
[----:B------:R-:W1:Y:S01]  /*0510*/  LDCU.64 UR6, c[0x0][0x380] ;  /* 0x00007000ff0677ac */ /* 0x000e620008000a00 */
[----:B------:R-:W-:Y:S01]  /*0520*/  IMAD R7, R21, R17, R0 ;  /* 0x0000001115077224 */ /* 0x000fe200078e0200 */
[CC--:B------:R-:W-:Y:S02]  /*0530*/  IADD3 R3, PT, PT, R20.reuse, R21.reuse, RZ ;  /* 0x0000001514037210 */ /* 0x0c0fe40007ffe0ff */
[----:B------:R-:W-:-:S03]  /*0540*/  IADD3 R8, P1, PT, R20, R21, RZ ;  /* 0x0000001514087210 */ /* 0x000fc60007f3e0ff */
[----:B------:R-:W2:Y:S01]  /*0550*/  LDC.64 R12, c[0x0][0x380] ;  /* 0x0000e000ff0c7b82 */ /* 0x000ea20000000a00 */
[----:B0-----:R-:W-:-:S04]  /*0560*/  IMAD.WIDE R4, R7, 0x4, R4 ;  /* 0x0000000407047825 */ /* 0x001fc800078e0204 */
[----:B------:R-:W-:Y:S02]  /*0570*/  IMAD.WIDE R6, R17, 0x4, R4 ;  /* 0x0000000411067825 */ /* 0x000fe400078e0204 */
[----:B------:R-:W3:Y:S02]  /*0580*/  LDG.E R4, desc[UR4][R4.64] ;  /* 0x0000000404047981 */ /* 0x000ee4000c1e1900 */
[----:B--2---:R-:W-:Y:S01]  /*0590*/  IMAD.WIDE.U32 R12, R3, 0x4, R12 ;  /* 0x00000004030c7825 */ /* 0x004fe200078e000c */
[----:B------:R-:W-:Y:S02]  /*05a0*/  IADD3.X R3, PT, PT, RZ, RZ, RZ, P1, !PT ;  /* 0x000000ffff037210 */ /* 0x000fe40000ffe4ff */
[----:B-1----:R-:W-:-:S03]  /*05b0*/  LEA R2, P1, R8, UR6, 0x2 ;  /* 0x0000000608027c11 */ /* 0x002fc6000f8210ff */
[----:B------:R-:W3:Y:S01]  /*05c0*/  LDG.E R13, desc[UR4][R12.64] ;  /* 0x000000040c0d7981 */ /* 0x000ee2000c1e1900 */
[----:B------:R-:W-:Y:S01]  /*05d0*/  LEA.HI.X R3, R8, UR7, R3, 0x2, P1 ;  /* 0x0000000708037c11 */ /* 0x000fe200088f1403 */
[C---:B------:R-:W-:Y:S02]  /*05e0*/  IMAD.WIDE R8, R17.reuse, 0x4, R6 ;  /* 0x0000000411087825 */ /* 0x040fe400078e0206 */
[----:B------:R-:W2:Y:S04]  /*05f0*/  LDG.E R6, desc[UR4][R6.64] ;  /* 0x0000000406067981 */ /* 0x000ea8000c1e1900 */
[----:B------:R-:W2:Y:S01]  /*0600*/  LDG.E R15, desc[UR4][R2.64+0x4] ;  /* 0x00000404020f7981 */ /* 0x000ea2000c1e1900 */
[----:B------:R-:W-:-:S03]  /*0610*/  IMAD.WIDE R10, R17, 0x4, R8 ;  /* 0x00000004110a7825 */ /* 0x000fc600078e0208 */
[----:B------:R-:W4:Y:S04]  /*0620*/  LDG.E R22, desc[UR4][R8.64] ;  /* 0x0000000408167981 */ /* 0x000f28000c1e1900 */
[----:B------:R-:W4:Y:S04]  /*0630*/  LDG.E R18, desc[UR4][R2.64+0x8] ;  /* 0x0000080402127981 */ /* 0x000f28000c1e1900 */
[----:B------:R-:W5:Y:S04]  /*0640*/  LDG.E R26, desc[UR4][R2.64+0xc] ;  /* 0x00000c04021a7981 */ /* 0x000f68000c1e1900 */
[----:B------:R-:W5:Y:S01]  /*0650*/  LDG.E R10, desc[UR4][R10.64] ;  /* 0x000000040a0a7981 */ /* 0x000f62000c1e1900 */
[----:B------:R-:W-:Y:S01]  /*0660*/  IADD3 R21, PT, PT, R21, 0x4, RZ ;  /* 0x0000000415157810 */ /* 0x000fe20007ffe0ff */
[----:B---3--:R-:W-:-:S04]  /*0670*/  FFMA R24, R13, R4, R24 ;  /* 0x000000040d187223 */ /* 0x008fc80000000018 */
[----:B--2---:R-:W-:-:S04]  /*0680*/  FFMA R15, R15, R6, R24 ;  /* 0x000000060f0f7223 */ /* 0x004fc80000000018 */
[----:B----4-:R-:W-:-:S04]  /*0690*/  FFMA R15, R18, R22, R15 ;  /* 0x00000016120f7223 */ /* 0x010fc8000000000f */
[----:B-----5:R-:W-:-:S07]  /*06a0*/  FFMA R24, R26, R10, R15 ;  /* 0x0000000a1a187223 */ /* 0x020fce000000000f */
.L_x_3:
[----:B------:R-:W-:Y:S05]  /*06b0*/  @!P0 BRA `(.L_x_0) ;  /* 0x00000000007c8947 */ /* 0x000fea0003800000 */
[----:B------:R-:W-:Y:S01]  /*06c0*/  ISETP.NE.AND P1, PT, R14, 0x1, PT ;  /* 0x000000010e00780c */ /* 0x000fe20003f25270 */
[----:B------:R-:W0:Y:S01]  /*06d0*/  LDC.64 R10, c[0x0][0x380] ;  /* 0x0000e000ff0a7b82 */ /* 0x000e220000000a00 */
[----:B------:R-:W-:-:S04]  /*06e0*/  LOP3.LUT R19, R19, 0x1, RZ, 0xc0, !PT ;  /* 0x0000000113137812 */ /* 0x000fc800078ec0ff */
[----:B------:R-:W-:-:S03]  /*06f0*/  ISETP.NE.U32.AND P0, PT, R19, 0x1, PT ;  /* 0x000000011300780c */ /* 0x000fc60003f05070 */
[----:B------:R-:W1:Y:S04]  /*0700*/  LDC.64 R8, c[0x0][0x388] ;  /* 0x0000e200ff087b82 */ /* 0x000e680000000a00 */
[CC--:B------:R-:W-:Y:S02]  /*0710*/  @P1 IADD3 R13, PT, PT, R20.reuse, R21.reuse, RZ ;  /* 0x00000015140d1210 */ /* 0x0c0fe40007ffe0ff */
[----:B------:R-:W-:Y:S02]  /*0720*/  @P1 IADD3 R12, P2, PT, R20, R21, RZ ;  /* 0x00000015140c1210 */ /* 0x000fe40007f5e0ff */
[----:B------:R-:W2:Y:S02]  /*0730*/  @P1 LDC.64 R2, c[0x0][0x380] ;  /* 0x0000e000ff021b82 */ /* 0x000ea40000000a00 */
[----:B------:R-:W-:-:S06]  /*0740*/  @P1 IADD3.X R14, PT, PT, RZ, RZ, RZ, P2, !PT ;  /* 0x000000ffff0e1210 */ /* 0x000fcc00017fe4ff */
[----:B------:R-:W3:Y:S01]  /*0750*/  LDC.64 R4, c[0x0][0x380] ;  /* 0x0000e000ff047b82 */ /* 0x000ee20000000a00 */
[----:B0-----:R-:W-:-:S04]  /*0760*/  @P1 IMAD.WIDE.U32 R10, R13, 0x4, R10 ;  /* 0x000000040d0a1825 */ /* 0x001fc800078e000a */
[C---:B------:R-:W-:Y:S01]  /*0770*/  @P1 IMAD R13, R21.reuse, R17, R0 ;  /* 0x00000011150d1224 */ /* 0x040fe200078e0200 */
[----:B------:R-:W-:Y:S01]  /*0780*/  @P1 IADD3 R21, PT, PT, R21, 0x2, RZ ;  /* 0x0000000215151810 */ /* 0x000fe20007ffe0ff */
[----:B------:R-:W4:Y:S01]  /*0790*/  @P1 LDG.E R11, desc[UR4][R10.64] ;  /* 0x000000040a0b1981 */ /* 0x000f22000c1e1900 */
[----:B------:R-:W0:Y:S01]  /*07a0*/  LDC.64 R6, c[0x0][0x388] ;  /* 0x0000e200ff067b82 */ /* 0x000e220000000a00 */
[----:B-1----:R-:W-:Y:S01]  /*07b0*/  @P1 IMAD.WIDE R8, R13, 0x4, R8 ;  /* 0x000000040d081825 */ /* 0x002fe200078e0208 */
[----:B------:R-:W-:Y:S02]  /*07c0*/  @!P0 IADD3 R15, PT, PT, R20, R21, RZ ;  /* 0x00000015140f8210 */ /* 0x000fe40007ffe0ff */
[----:B--2---:R-:W-:Y:S01]  /*07d0*/  @P1 LEA R2, P2, R12, R2, 0x2 ;  /* 0x000000020c021211 */ /* 0x004fe200078410ff */
[----:B------:R-:W-:-:S03]  /*07e0*/  @!P0 IMAD R21, R21, R17, R0 ;  /* 0x0000001115158224 */ /* 0x000fc600078e0200 */
[----:B------:R-:W-:Y:S01]  /*07f0*/  @P1 LEA.HI.X R3, R12, R3, R14, 0x2, P2 ;  /* 0x000000030c031211 */ /* 0x000fe200010f140e */
[----:B------:R-:W-:Y:S01]  /*0800*/  @P1 IMAD.WIDE R12, R17, 0x4, R8 ;  /* 0x00000004110c1825 */ /* 0x000fe200078e0208 */
[----:B------:R-:W4:Y:S03]  /*0810*/  @P1 LDG.E R14, desc[UR4][R8.64] ;  /* 0x00000004080e1981 */ /* 0x000f26000c1e1900 */
[----:B---3--:R-:W-:Y:S01]  /*0820*/  @!P0 IMAD.WIDE.U32 R4, R15, 0x4, R4 ;  /* 0x000000040f048825 */ /* 0x008fe200078e0004 */
[----:B------:R-:W2:Y:S04]  /*0830*/  @P1 LDG.E R2, desc[UR4][R2.64+0x4] ;  /* 0x0000040402021981 */ /* 0x000ea8000c1e1900 */
[----:B------:R-:W2:Y:S01]  /*0840*/  @P1 LDG.E R12, desc[UR4][R12.64] ;  /* 0x000000040c0c1981 */ /* 0x000ea2000c1e1900 */
[----:B0-----:R-:W-:-:S03]  /*0850*/  @!P0 IMAD.WIDE R6, R21, 0x4, R6 ;  /* 0x0000000415068825 */ /* 0x001fc600078e0206 */
[----:B------:R-:W3:Y:S04]  /*0860*/  @!P0 LDG.E R5, desc[UR4][R4.64] ;  /* 0x0000000404058981 */ /* 0x000ee8000c1e1900 */
[----:B------:R-:W3:Y:S01]  /*0870*/  @!P0 LDG.E R6, desc[UR4][R6.64] ;  /* 0x0000000406068981 */ /* 0x000ee2000c1e1900 */
[----:B----4-:R-:W-:-:S04]  /*0880*/  @P1 FFMA R11, R11, R14, R24 ;  /* 0x0000000e0b0b1223 */ /* 0x010fc80000000018 */
[----:B--2---:R-:W-:-:S04]  /*0890*/  @P1 FFMA R24, R2, R12, R11 ;  /* 0x0000000c02181223 */ /* 0x004fc8000000000b */
[----:B---3--:R-:W-:-:S07]  /*08a0*/  @!P0 FFMA R24, R5, R6, R24 ;  /* 0x0000000605188223 */ /* 0x008fce0000000018 */
.L_x_0:
[----:B------:R-:W0:Y:S01]  /*08b0*/  LDC.64 R2, c[0x0][0x390] ;  /* 0x0000e400ff027b82 */ /* 0x000e220000000a00 */
[----:B------:R-:W-:-:S04]  /*08c0*/  IMAD R17, R16, R17, R0 ;  /* 0x0000001110117224 */ /* 0x000fc800078e0200 */
[----:B0-----:R-:W-:-:S05]  /*08d0*/  IMAD.WIDE R2, R17, 0x4, R2 ;  /* 0x0000000411027825 */ /* 0x001fca00078e0202 */
[----:B------:R-:W-:Y:S01]  /*08e0*/  STG.E desc[UR4][R2.64], R24 ;  /* 0x0000001802007986 */ /* 0x000fe2000c101904 */
[----:B------:R-:W-:Y:S05]  /*08f0*/  EXIT ;  /* 0x000000000000794d */ /* 0x000fea0003800000 */
.L_x_4:
[----:B------:R-:W-:-:S00]  /*0900*/  BRA `(.L_x_4) ;  /* 0xfffffffc00fc7947 */ /* 0x000fc0000383ffff */
[----:B------:R-:W-:-:S00]  /*0910*/  NOP ;  /* 0x0000000000007918 */ /* 0x000fc00000000000 */
        /* <DEDUP_REMOVED lines=14> */
.L_x_5:


//--------------------- .nv.shared.reserved.0     --------------------------
	.section	.nv.shared.reserved.0,"aw",@nobits
	.weak		__nv_reservedSMEM_offset_0_alias
	.size		__nv_reservedSMEM_offset_0_alias, 0, 64
	.other		__nv_reservedSMEM_offset_0_alias,@"STO_CUDA_RESERVED_SHARED STV_DEFAULT"
__nv_reservedSMEM_offset_0_alias:
	.zero		0
	.zero		64


//--------------------- .nv.constant0._Z12matMulKernelPKfS0_Pfiii --------------------------
	.section	.nv.constant0._Z12matMulKernelPKfS0_Pfiii,"a",@progbits
	.sectionflags	@""
	.align	4
.nv.constant0._Z12matMulKernelPKfS0_Pfiii:
	.zero		932


//--------------------- SYMBOLS --------------------------

	.type		.nv.reservedSmem.offset0,@object
	.size		.nv.reservedSmem.offset0,0x4
